//
// Generated by NVIDIA NVVM Compiler
//
// Compiler Build ID: CL-36424714
// Cuda compilation tools, release 13.0, V13.0.88
// Based on NVVM 20.0.0
//

.version 9.0
.target sm_100
.address_size 64

	// .globl	_Z8distancePfS_Pii
// _ZZ9sum_arrayPiS_iE5sData has been demoted

.visible .entry _Z8distancePfS_Pii(
	.param .u64 .ptr .align 1 _Z8distancePfS_Pii_param_0,
	.param .u64 .ptr .align 1 _Z8distancePfS_Pii_param_1,
	.param .u64 .ptr .align 1 _Z8distancePfS_Pii_param_2,
	.param .u32 _Z8distancePfS_Pii_param_3
)
{
	.reg .pred 	%p<4>;
	.reg .b32 	%r<12>;
	.reg .b32 	%f<7>;
	.reg .b64 	%rd<11>;

	ld.param.u64 	%rd4, [_Z8distancePfS_Pii_param_0];
	ld.param.u64 	%rd5, [_Z8distancePfS_Pii_param_1];
	ld.param.u64 	%rd6, [_Z8distancePfS_Pii_param_2];
	ld.param.u32 	%r6, [_Z8distancePfS_Pii_param_3];
	mov.u32 	%r7, %ctaid.x;
	mov.u32 	%r1, %ntid.x;
	mov.u32 	%r8, %tid.x;
	mad.lo.s32 	%r11, %r7, %r1, %r8;
	setp.ge.s32 	%p1, %r11, %r6;
	@%p1 bra 	$L__BB0_3;
	mov.u32 	%r9, %nctaid.x;
	mul.lo.s32 	%r3, %r1, %r9;
	cvta.to.global.u64 	%rd1, %rd4;
	cvta.to.global.u64 	%rd2, %rd5;
	cvta.to.global.u64 	%rd3, %rd6;
$L__BB0_2:
	mul.wide.s32 	%rd7, %r11, 4;
	add.s64 	%rd8, %rd1, %rd7;
	ld.global.f32 	%f1, [%rd8];
	add.f32 	%f2, %f1, 0fBF800000;
	add.s64 	%rd9, %rd2, %rd7;
	ld.global.f32 	%f3, [%rd9];
	add.f32 	%f4, %f3, 0fBF800000;
	mul.f32 	%f5, %f4, %f4;
	fma.rn.f32 	%f6, %f2, %f2, %f5;
	setp.lt.f32 	%p2, %f6, 0f3F800000;
	selp.u32 	%r10, 1, 0, %p2;
	add.s64 	%rd10, %rd3, %rd7;
	st.global.u32 	[%rd10], %r10;
	add.s32 	%r11, %r11, %r3;
	setp.lt.s32 	%p3, %r11, %r6;
	@%p3 bra 	$L__BB0_2;
$L__BB0_3:
	ret;

}
	// .globl	_Z9sum_arrayPiS_i
.visible .entry _Z9sum_arrayPiS_i(
	.param .u64 .ptr .align 1 _Z9sum_arrayPiS_i_param_0,
	.param .u64 .ptr .align 1 _Z9sum_arrayPiS_i_param_1,
	.param .u32 _Z9sum_arrayPiS_i_param_2
)
{
	.reg .pred 	%p<14>;
	.reg .b32 	%r<20>;
	.reg .b32 	%f<34>;
	.reg .b64 	%rd<7>;
	// demoted variable
	.shared .align 4 .b8 _ZZ9sum_arrayPiS_iE5sData[2048];
	ld.param.u64 	%rd3, [_Z9sum_arrayPiS_i_param_0];
	ld.param.u64 	%rd4, [_Z9sum_arrayPiS_i_param_1];
	ld.param.u32 	%r6, [_Z9sum_arrayPiS_i_param_2];
	cvta.to.global.u64 	%rd1, %rd4;
	mov.u32 	%r1, %tid.x;
	mov.b32 	%r7, 0;
	st.global.u32 	[%rd1], %r7;
	setp.lt.s32 	%p1, %r6, 512;
	@%p1 bra 	$L__BB1_25;
	shl.b32 	%r9, %r1, 2;
	mov.u32 	%r10, _ZZ9sum_arrayPiS_iE5sData;
	add.s32 	%r2, %r10, %r9;
	shr.s32 	%r11, %r6, 31;
	shr.u32 	%r12, %r11, 23;
	add.s32 	%r13, %r6, %r12;
	shr.s32 	%r14, %r13, 9;
	cvt.rn.f32.s32 	%f1, %r14;
	cvta.to.global.u64 	%rd2, %rd3;
	mov.b32 	%r19, 0;
$L__BB1_2:
	shl.b32 	%r15, %r19, 9;
	add.s32 	%r4, %r15, %r1;
	setp.ge.s32 	%p2, %r4, %r6;
	@%p2 bra 	$L__BB1_4;
	mul.wide.u32 	%rd5, %r4, 4;
	add.s64 	%rd6, %rd2, %rd5;
	ld.global.u32 	%r16, [%rd6];
	cvt.rn.f32.s32 	%f2, %r16;
	st.shared.f32 	[%r2], %f2;
	bar.sync 	0;
$L__BB1_4:
	setp.gt.u32 	%p3, %r1, 255;
	@%p3 bra 	$L__BB1_6;
	ld.shared.f32 	%f3, [%r2];
	ld.shared.f32 	%f4, [%r2+1024];
	add.f32 	%f5, %f3, %f4;
	st.shared.f32 	[%r2], %f5;
$L__BB1_6:
	setp.gt.u32 	%p4, %r1, 127;
	bar.sync 	0;
	@%p4 bra 	$L__BB1_8;
	ld.shared.f32 	%f6, [%r2];
	ld.shared.f32 	%f7, [%r2+512];
	add.f32 	%f8, %f6, %f7;
	st.shared.f32 	[%r2], %f8;
$L__BB1_8:
	setp.gt.u32 	%p5, %r1, 63;
	bar.sync 	0;
	@%p5 bra 	$L__BB1_10;
	ld.shared.f32 	%f9, [%r2];
	ld.shared.f32 	%f10, [%r2+256];
	add.f32 	%f11, %f9, %f10;
	st.shared.f32 	[%r2], %f11;
$L__BB1_10:
	setp.gt.u32 	%p6, %r1, 31;
	bar.sync 	0;
	@%p6 bra 	$L__BB1_12;
	ld.shared.f32 	%f12, [%r2];
	ld.shared.f32 	%f13, [%r2+128];
	add.f32 	%f14, %f12, %f13;
	st.shared.f32 	[%r2], %f14;
$L__BB1_12:
	setp.gt.u32 	%p7, %r1, 15;
	bar.sync 	0;
	@%p7 bra 	$L__BB1_14;
	ld.shared.f32 	%f15, [%r2];
	ld.shared.f32 	%f16, [%r2+64];
	add.f32 	%f17, %f15, %f16;
	st.shared.f32 	[%r2], %f17;
$L__BB1_14:
	setp.gt.u32 	%p8, %r1, 7;
	bar.sync 	0;
	@%p8 bra 	$L__BB1_16;
	ld.shared.f32 	%f18, [%r2];
	ld.shared.f32 	%f19, [%r2+32];
	add.f32 	%f20, %f18, %f19;
	st.shared.f32 	[%r2], %f20;
$L__BB1_16:
	setp.gt.u32 	%p9, %r1, 3;
	bar.sync 	0;
	@%p9 bra 	$L__BB1_18;
	ld.shared.f32 	%f21, [%r2];
	ld.shared.f32 	%f22, [%r2+16];
	add.f32 	%f23, %f21, %f22;
	st.shared.f32 	[%r2], %f23;
$L__BB1_18:
	setp.gt.u32 	%p10, %r1, 1;
	bar.sync 	0;
	@%p10 bra 	$L__BB1_20;
	ld.shared.f32 	%f24, [%r2];
	ld.shared.f32 	%f25, [%r2+8];
	add.f32 	%f26, %f24, %f25;
	st.shared.f32 	[%r2], %f26;
$L__BB1_20:
	setp.ne.s32 	%p11, %r1, 0;
	bar.sync 	0;
	@%p11 bra 	$L__BB1_22;
	ld.shared.f32 	%f27, [%r2];
	ld.shared.f32 	%f28, [_ZZ9sum_arrayPiS_iE5sData+4];
	add.f32 	%f29, %f27, %f28;
	st.shared.f32 	[%r2], %f29;
$L__BB1_22:
	setp.ne.s32 	%p12, %r1, 0;
	bar.sync 	0;
	@%p12 bra 	$L__BB1_24;
	ld.shared.f32 	%f30, [_ZZ9sum_arrayPiS_iE5sData];
	ld.global.u32 	%r17, [%rd1];
	cvt.rn.f32.s32 	%f31, %r17;
	add.f32 	%f32, %f30, %f31;
	cvt.rzi.s32.f32 	%r18, %f32;
	st.global.u32 	[%rd1], %r18;
$L__BB1_24:
	add.s32 	%r19, %r19, 1;
	cvt.rn.f32.u32 	%f33, %r19;
	setp.gt.f32 	%p13, %f1, %f33;
	@%p13 bra 	$L__BB1_2;
$L__BB1_25:
	ret;

}


// ===== COMPILED SASS (sm_100) =====

	.target	sm_100

	.elftype	@"ET_EXEC"


//--------------------- .note.nv.tkinfo           --------------------------
	.section	.note.nv.tkinfo,"",@"SHT_NOTE"
	.sectionflags	@"SHF_NOTE_NV_TKINFO"
	.tkinfo
        /*0018*/ 	.word	0x00000002
        /*0030*/ 	.string	""
        /*0030*/ 	.string	"ptxas"
        /*0030*/ 	.string	"Cuda compilation tools, release 13.0, V13.0.88"
        /*0030*/ 	.string	"Build cuda_13.0.r13.0/compiler.36424714_0"
        /*0030*/ 	.string	"-arch sm_100 -m 64 "



//--------------------- .note.nv.cuinfo           --------------------------
	.section	.note.nv.cuinfo,"",@"SHT_NOTE"
	.sectionflags	@"SHF_NOTE_NV_CUINFO"
        /*0018*/ 	.short	0x0002
        /*001a*/ 	.short	0x0064
        /*001c*/ 	.short	0x0082
	.zero		2


//--------------------- .nv.info                  --------------------------
	.section	.nv.info,"",@"SHT_CUDA_INFO"
	.align	4


	//----- nvinfo : EIATTR_REGCOUNT
	.align		4
        /*0000*/ 	.byte	0x04, 0x2f
        /*0002*/ 	.short	(.L_1 - .L_0)
	.align		4
.L_0:
        /*0004*/ 	.word	index@(_Z8distancePfS_Pii)
        /*0008*/ 	.word	0x00000014


	//----- nvinfo : EIATTR_FRAME_SIZE
	.align		4
.L_1:
        /*000c*/ 	.byte	0x04, 0x11
        /*000e*/ 	.short	(.L_3 - .L_2)
	.align		4
.L_2:
        /*0010*/ 	.word	index@(_Z8distancePfS_Pii)
        /*0014*/ 	.word	0x00000000


	//----- nvinfo : EIATTR_REGCOUNT
	.align		4
.L_3:
        /*0018*/ 	.byte	0x04, 0x2f
        /*001a*/ 	.short	(.L_5 - .L_4)
	.align		4
.L_4:
        /*001c*/ 	.word	index@(_Z9sum_arrayPiS_i)
        /*0020*/ 	.word	0x0000000e


	//----- nvinfo : EIATTR_FRAME_SIZE
	.align		4
.L_5:
        /*0024*/ 	.byte	0x04, 0x11
        /*0026*/ 	.short	(.L_7 - .L_6)
	.align		4
.L_6:
        /*0028*/ 	.word	index@(_Z9sum_arrayPiS_i)
        /*002c*/ 	.word	0x00000000


	//----- nvinfo : EIATTR_MIN_STACK_SIZE
	.align		4
.L_7:
        /*0030*/ 	.byte	0x04, 0x12
        /*0032*/ 	.short	(.L_9 - .L_8)
	.align		4
.L_8:
        /*0034*/ 	.word	index@(_Z9sum_arrayPiS_i)
        /*0038*/ 	.word	0x00000000


	//----- nvinfo : EIATTR_MIN_STACK_SIZE
	.align		4
.L_9:
        /*003c*/ 	.byte	0x04, 0x12
        /*003e*/ 	.short	(.L_11 - .L_10)
	.align		4
.L_10:
        /*0040*/ 	.word	index@(_Z8distancePfS_Pii)
        /*0044*/ 	.word	0x00000000
.L_11:


//--------------------- .nv.compat                --------------------------
	.section	.nv.compat,"",@"SHT_CUDA_COMPAT_INFO"
	.align	4
        /*0000*/ 	.byte	0x02, 0x09, 0x00, 0x00, 0x02, 0x02, 0x01, 0x00, 0x02, 0x05, 0x05, 0x00, 0x03, 0x07, 0x01, 0x01
        /*0010*/ 	.byte	0x02, 0x03, 0x00, 0x00, 0x02, 0x06, 0x01, 0x00, 0x04, 0x0b, 0x08, 0x00, 0x01, 0x00, 0x00, 0x00
        /*0020*/ 	.byte	0x00, 0x00, 0x00, 0x00


//--------------------- .nv.info._Z9sum_arrayPiS_i --------------------------
	.section	.nv.info._Z9sum_arrayPiS_i,"",@"SHT_CUDA_INFO"
	.sectionflags	@""
	.align	4


	//----- nvinfo : EIATTR_CUDA_API_VERSION
	.align		4
        /*0000*/ 	.byte	0x04, 0x37
        /*0002*/ 	.short	(.L_13 - .L_12)
.L_12:
        /*0004*/ 	.word	0x00000082


	//----- nvinfo : EIATTR_KPARAM_INFO
	.align		4
.L_13:
        /*0008*/ 	.byte	0x04, 0x17
        /*000a*/ 	.short	(.L_15 - .L_14)
.L_14:
        /*000c*/ 	.word	0x00000000
        /*0010*/ 	.short	0x0002
        /*0012*/ 	.short	0x0010
        /*0014*/ 	.byte	0x00, 0xf0, 0x11, 0x00


	//----- nvinfo : EIATTR_KPARAM_INFO
	.align		4
.L_15:
        /*0018*/ 	.byte	0x04, 0x17
        /*001a*/ 	.short	(.L_17 - .L_16)
.L_16:
        /*001c*/ 	.word	0x00000000
        /*0020*/ 	.short	0x0001
        /*0022*/ 	.short	0x0008
        /*0024*/ 	.byte	0x00, 0xf5, 0x21, 0x00


	//----- nvinfo : EIATTR_KPARAM_INFO
	.align		4
.L_17:
        /*0028*/ 	.byte	0x04, 0x17
        /*002a*/ 	.short	(.L_19 - .L_18)
.L_18:
        /*002c*/ 	.word	0x00000000
        /*0030*/ 	.short	0x0000
        /*0032*/ 	.short	0x0000
        /*0034*/ 	.byte	0x00, 0xf5, 0x21, 0x00


	//----- nvinfo : EIATTR_SPARSE_MMA_MASK
	.align		4
.L_19:
        /*0038*/ 	.byte	0x03, 0x50
        /*003a*/ 	.short	0x0000


	//----- nvinfo : EIATTR_MAXREG_COUNT
	.align		4
        /*003c*/ 	.byte	0x03, 0x1b
        /*003e*/ 	.short	0x00ff


	//----- nvinfo : EIATTR_NUM_BARRIERS
	.align		4
        /*0040*/ 	.byte	0x02, 0x4c
        /*0042*/ 	.byte	0x01
	.zero		1


	//----- nvinfo : EIATTR_MERCURY_ISA_VERSION
	.align		4
        /*0044*/ 	.byte	0x03, 0x5f
        /*0046*/ 	.short	0x0101


	//----- nvinfo : EIATTR_VRC_CTA_INIT_COUNT
	.align		4
        /*0048*/ 	.byte	0x02, 0x4a
	.zero		1
	.zero		1


	//----- nvinfo : EIATTR_EXIT_INSTR_OFFSETS
	.align		4
        /*004c*/ 	.byte	0x04, 0x1c
        /*004e*/ 	.short	(.L_21 - .L_20)


	//   ....[0]....
.L_20:
        /*0050*/ 	.word	0x00000060


	//   ....[1]....
        /*0054*/ 	.word	0x00000670


	//----- nvinfo : EIATTR_CRS_STACK_SIZE
	.align		4
.L_21:
        /*0058*/ 	.byte	0x04, 0x1e
        /*005a*/ 	.short	(.L_23 - .L_22)
.L_22:
        /*005c*/ 	.word	0x00000000


	//----- nvinfo : EIATTR_CBANK_PARAM_SIZE
	.align		4
.L_23:
        /*0060*/ 	.byte	0x03, 0x19
        /*0062*/ 	.short	0x0014


	//----- nvinfo : EIATTR_PARAM_CBANK
	.align		4
        /*0064*/ 	.byte	0x04, 0x0a
        /*0066*/ 	.short	(.L_25 - .L_24)
	.align		4
.L_24:
        /*0068*/ 	.word	index@(.nv.constant0._Z9sum_arrayPiS_i)
        /*006c*/ 	.short	0x0380
        /*006e*/ 	.short	0x0014


	//----- nvinfo : EIATTR_SW_WAR
	.align		4
.L_25:
        /*0070*/ 	.byte	0x04, 0x36
        /*0072*/ 	.short	(.L_27 - .L_26)
.L_26:
        /*0074*/ 	.word	0x00000008
.L_27:


//--------------------- .nv.info._Z8distancePfS_Pii --------------------------
	.section	.nv.info._Z8distancePfS_Pii,"",@"SHT_CUDA_INFO"
	.sectionflags	@""
	.align	4


	//----- nvinfo : EIATTR_CUDA_API_VERSION
	.align		4
        /*0000*/ 	.byte	0x04, 0x37
        /*0002*/ 	.short	(.L_29 - .L_28)
.L_28:
        /*0004*/ 	.word	0x00000082


	//----- nvinfo : EIATTR_KPARAM_INFO
	.align		4
.L_29:
        /*0008*/ 	.byte	0x04, 0x17
        /*000a*/ 	.short	(.L_31 - .L_30)
.L_30:
        /*000c*/ 	.word	0x00000000
        /*0010*/ 	.short	0x0003
        /*0012*/ 	.short	0x0018
        /*0014*/ 	.byte	0x00, 0xf0, 0x11, 0x00


	//----- nvinfo : EIATTR_KPARAM_INFO
	.align		4
.L_31:
        /*0018*/ 	.byte	0x04, 0x17
        /*001a*/ 	.short	(.L_33 - .L_32)
.L_32:
        /*001c*/ 	.word	0x00000000
        /*0020*/ 	.short	0x0002
        /*0022*/ 	.short	0x0010
        /*0024*/ 	.byte	0x00, 0xf5, 0x21, 0x00


	//----- nvinfo : EIATTR_KPARAM_INFO
	.align		4
.L_33:
        /*0028*/ 	.byte	0x04, 0x17
        /*002a*/ 	.short	(.L_35 - .L_34)
.L_34:
        /*002c*/ 	.word	0x00000000
        /*0030*/ 	.short	0x0001
        /*0032*/ 	.short	0x0008
        /*0034*/ 	.byte	0x00, 0xf5, 0x21, 0x00


	//----- nvinfo : EIATTR_KPARAM_INFO
	.align		4
.L_35:
        /*0038*/ 	.byte	0x04, 0x17
        /*003a*/ 	.short	(.L_37 - .L_36)
.L_36:
        /*003c*/ 	.word	0x00000000
        /*0040*/ 	.short	0x0000
        /*0042*/ 	.short	0x0000
        /*0044*/ 	.byte	0x00, 0xf5, 0x21, 0x00


	//----- nvinfo : EIATTR_SPARSE_MMA_MASK
	.align		4
.L_37:
        /*0048*/ 	.byte	0x03, 0x50
        /*004a*/ 	.short	0x0000


	//----- nvinfo : EIATTR_MAXREG_COUNT
	.align		4
        /*004c*/ 	.byte	0x03, 0x1b
        /*004e*/ 	.short	0x00ff


	//----- nvinfo : EIATTR_MERCURY_ISA_VERSION
	.align		4
        /*0050*/ 	.byte	0x03, 0x5f
        /*0052*/ 	.short	0x0101


	//----- nvinfo : EIATTR_VRC_CTA_INIT_COUNT
	.align		4
        /*0054*/ 	.byte	0x02, 0x4a
	.zero		1
	.zero		1


	//----- nvinfo : EIATTR_EXIT_INSTR_OFFSETS
	.align		4
        /*0058*/ 	.byte	0x04, 0x1c
        /*005a*/ 	.short	(.L_39 - .L_38)


	//   ....[0]....
.L_38:
        /*005c*/ 	.word	0x00000070


	//   ....[1]....
        /*0060*/ 	.word	0x000001d0


	//----- nvinfo : EIATTR_CRS_STACK_SIZE
	.align		4
.L_39:
        /*0064*/ 	.byte	0x04, 0x1e
        /*0066*/ 	.short	(.L_41 - .L_40)
.L_40:
        /*0068*/ 	.word	0x00000000


	//----- nvinfo : EIATTR_CBANK_PARAM_SIZE
	.align		4
.L_41:
        /*006c*/ 	.byte	0x03, 0x19
        /*006e*/ 	.short	0x001c


	//----- nvinfo : EIATTR_PARAM_CBANK
	.align		4
        /*0070*/ 	.byte	0x04, 0x0a
        /*0072*/ 	.short	(.L_43 - .L_42)
	.align		4
.L_42:
        /*0074*/ 	.word	index@(.nv.constant0._Z8distancePfS_Pii)
        /*0078*/ 	.short	0x0380
        /*007a*/ 	.short	0x001c


	//----- nvinfo : EIATTR_SW_WAR
	.align		4
.L_43:
        /*007c*/ 	.byte	0x04, 0x36
        /*007e*/ 	.short	(.L_45 - .L_44)
.L_44:
        /*0080*/ 	.word	0x00000008
.L_45:


//--------------------- .nv.callgraph             --------------------------
	.section	.nv.callgraph,"",@"SHT_CUDA_CALLGRAPH"
	.align	4
	.sectionentsize	8
	.align		4
        /*0000*/ 	.word	0x00000000
	.align		4
        /*0004*/ 	.word	0xffffffff
	.align		4
        /*0008*/ 	.word	0x00000000
	.align		4
        /*000c*/ 	.word	0xfffffffe
	.align		4
        /*0010*/ 	.word	0x00000000
	.align		4
        /*0014*/ 	.word	0xfffffffd
	.align		4
        /*0018*/ 	.word	0x00000000
	.align		4
        /*001c*/ 	.word	0xfffffffc


//--------------------- .text._Z9sum_arrayPiS_i   --------------------------
	.section	.text._Z9sum_arrayPiS_i,"ax",@progbits
	.align	128
        .global         _Z9sum_arrayPiS_i
        .type           _Z9sum_arrayPiS_i,@function
        .size           _Z9sum_arrayPiS_i,(.L_x_7 - _Z9sum_arrayPiS_i)
        .other          _Z9sum_arrayPiS_i,@"STO_CUDA_ENTRY STV_DEFAULT"
_Z9sum_arrayPiS_i:
.text._Z9sum_arrayPiS_i:
[----:B------:R-:W-:Y:S08]  /*0000*/  LDC R1, c[0x0][0x37c] ;  /* 0x0000df00ff017b82 */ /* 0x000ff00000000800 */
[----:B------:R-:W0:Y:S01]  /*0010*/  LDC R5, c[0x0][0x390] ;  /* 0x0000e400ff057b82 */ /* 0x000e220000000800 */
[----:B------:R-:W1:Y:S07]  /*0020*/  LDCU.64 UR6, c[0x0][0x358] ;  /* 0x00006b00ff0677ac */ /* 0x000e6e0008000a00 */
[----:B------:R-:W1:Y:S01]  /*0030*/  LDC.64 R2, c[0x0][0x388] ;  /* 0x0000e200ff027b82 */ /* 0x000e620000000a00 */
[----:B0-----:R-:W-:Y:S01]  /*0040*/  ISETP.GE.AND P0, PT, R5, 0x200, PT ;  /* 0x000002000500780c */ /* 0x001fe20003f06270 */
[----:B-1----:R0:W-:-:S12]  /*0050*/  STG.E desc[UR6][R2.64], RZ ;  /* 0x000000ff02007986 */ /* 0x0021d8000c101906 */
[----:B------:R-:W-:Y:S05]  /*0060*/  @!P0 EXIT ;  /* 0x000000000000894d */ /* 0x000fea0003800000 */
[----:B------:R-:W1:Y:S01]  /*0070*/  S2R R0, SR_TID.X ;  /* 0x0000000000007919 */ /* 0x000e620000002100 */
[----:B------:R-:W2:Y:S01]  /*0080*/  S2UR UR5, SR_CgaCtaId ;  /* 0x00000000000579c3 */ /* 0x000ea20000008800 */
[----:B------:R-:W-:Y:S01]  /*0090*/  SHF.R.S32.HI R4, RZ, 0x1f, R5 ;  /* 0x0000001fff047819 */ /* 0x000fe20000011405 */
[----:B------:R-:W-:Y:S01]  /*00a0*/  UMOV UR4, 0x400 ;  /* 0x0000040000047882 */ /* 0x000fe20000000000 */
[----:B------:R-:W3:Y:S02]  /*00b0*/  LDCU UR8, c[0x0][0x390] ;  /* 0x00007200ff0877ac */ /* 0x000ee40008000800 */
[----:B------:R-:W-:Y:S01]  /*00c0*/  LEA.HI R4, R4, R5, RZ, 0x9 ;  /* 0x0000000504047211 */ /* 0x000fe200078f48ff */
[----:B------:R-:W-:Y:S02]  /*00d0*/  IMAD.MOV.U32 R5, RZ, RZ, RZ ;  /* 0x000000ffff057224 */ /* 0x000fe400078e00ff */
[----:B0-----:R-:W0:Y:S01]  /*00e0*/  LDC.64 R2, c[0x0][0x380] ;  /* 0x0000e000ff027b82 */ /* 0x001e220000000a00 */
[----:B------:R-:W-:-:S04]  /*00f0*/  SHF.R.S32.HI R6, RZ, 0x9, R4 ;  /* 0x00000009ff067819 */ /* 0x000fc80000011404 */
[----:B------:R-:W-:Y:S01]  /*0100*/  I2FP.F32.S32 R6, R6 ;  /* 0x0000000600067245 */ /* 0x000fe20000201400 */
[----:B--2---:R-:W-:-:S06]  /*0110*/  ULEA UR4, UR5, UR4, 0x18 ;  /* 0x0000000405047291 */ /* 0x004fcc000f8ec0ff */
[----:B-1-3--:R-:W-:-:S07]  /*0120*/  LEA R4, R0, UR4, 0x2 ;  /* 0x0000000400047c11 */ /* 0x00afce000f8e10ff */
.L_x_3:
[----:B------:R-:W-:Y:S01]  /*0130*/  IMAD R9, R5, 0x200, R0 ;  /* 0x0000020005097824 */ /* 0x000fe200078e0200 */
[----:B------:R-:W-:-:S04]  /*0140*/  ISETP.GT.U32.AND P1, PT, R0, 0xff, PT ;  /* 0x000000ff0000780c */ /* 0x000fc80003f24070 */
[----:B------:R-:W-:-:S13]  /*0150*/  ISETP.GE.AND P0, PT, R9, UR8, PT ;  /* 0x0000000809007c0c */ /* 0x000fda000bf06270 */
[----:B------:R-:W-:Y:S05]  /*0160*/  @P0 BRA `(.L_x_0) ;  /* 0x0000000000180947 */ /* 0x000fea0003800000 */
[----:B0-----:R-:W-:-:S06]  /*0170*/  IMAD.WIDE.U32 R8, R9, 0x4, R2 ;  /* 0x0000000409087825 */ /* 0x001fcc00078e0002 */
[----:B------:R-:W2:Y:S01]  /*0180*/  LDG.E R8, desc[UR6][R8.64] ;  /* 0x0000000608087981 */ /* 0x000ea2000c1e1900 */
[----:B------:R-:W-:Y:S05]  /*0190*/  WARPSYNC.ALL ;  /* 0x0000000000007948 */ /* 0x000fea0003800000 */
[----:B--2---:R-:W-:-:S05]  /*01a0*/  I2FP.F32.S32 R7, R8 ;  /* 0x0000000800077245 */ /* 0x004fca0000201400 */
[----:B------:R1:W-:Y:S01]  /*01b0*/  STS [R4], R7 ;  /* 0x0000000704007388 */ /* 0x0003e20000000800 */
[----:B------:R-:W-:Y:S06]  /*01c0*/  BAR.SYNC.DEFER_BLOCKING 0x0 ;  /* 0x0000000000007b1d */ /* 0x000fec0000010000 */
.L_x_0:
[----:B-1----:R-:W-:Y:S01]  /*01d0*/  @!P1 LDS R7, [R4] ;  /* 0x0000000004079984 */ /* 0x002fe20000000800 */
[----:B------:R-:W-:Y:S05]  /*01e0*/  WARPSYNC.ALL ;  /* 0x0000000000007948 */ /* 0x000fea0003800000 */
[----:B------:R-:W1:Y:S01]  /*01f0*/  @!P1 LDS R8, [R4+0x400] ;  /* 0x0004000004089984 */ /* 0x000e620000000800 */
[C---:B------:R-:W-:Y:S01]  /*0200*/  ISETP.GT.U32.AND P0, PT, R0.reuse, 0x7f, PT ;  /* 0x0000007f0000780c */ /* 0x040fe20003f04070 */
[----:B------:R-:W-:Y:S01]  /*0210*/  BSSY.RECONVERGENT B0, `(.L_x_1) ;  /* 0x0000041000007945 */ /* 0x000fe20003800200 */
[----:B------:R-:W-:Y:S01]  /*0220*/  ISETP.GT.U32.AND P2, PT, R0, 0x7, PT ;  /* 0x000000070000780c */ /* 0x000fe20003f44070 */
[----:B-1----:R-:W-:-:S05]  /*0230*/  @!P1 FADD R7, R7, R8 ;  /* 0x0000000807079221 */ /* 0x002fca0000000000 */
[----:B------:R-:W-:Y:S01]  /*0240*/  @!P1 STS [R4], R7 ;  /* 0x0000000704009388 */ /* 0x000fe20000000800 */
[----:B------:R-:W-:Y:S01]  /*0250*/  BAR.SYNC.DEFER_BLOCKING 0x0 ;  /* 0x0000000000007b1d */ /* 0x000fe20000010000 */
[----:B------:R-:W-:-:S05]  /*0260*/  ISETP.GT.U32.AND P1, PT, R0, 0x3f, PT ;  /* 0x0000003f0000780c */ /* 0x000fca0003f24070 */
[----:B------:R-:W-:Y:S04]  /*0270*/  @!P0 LDS R8, [R4] ;  /* 0x0000000004088984 */ /* 0x000fe80000000800 */
[----:B------:R-:W1:Y:S02]  /*0280*/  @!P0 LDS R9, [R4+0x200] ;  /* 0x0002000004098984 */ /* 0x000e640000000800 */
        /* <DEDUP_REMOVED lines=25> */
[----:B------:R1:W-:Y:S01]  /*0420*/  @!P2 STS [R4], R11 ;  /* 0x0000000b0400a388 */ /* 0x0003e20000000800 */
[----:B------:R-:W-:Y:S01]  /*0430*/  BAR.SYNC.DEFER_BLOCKING 0x0 ;  /* 0x0000000000007b1d */ /* 0x000fe20000010000 */
[----:B------:R-:W-:-:S13]  /*0440*/  ISETP.NE.AND P2, PT, R0, RZ, PT ;  /* 0x000000ff0000720c */ /* 0x000fda0003f45270 */
[----:B-1----:R-:W1:Y:S01]  /*0450*/  @!P2 S2R R11, SR_CgaCtaId ;  /* 0x00000000000ba919 */ /* 0x002e620000008800 */
[----:B------:R-:W-:Y:S01]  /*0460*/  @!P2 MOV R10, 0x400 ;  /* 0x00000400000aa802 */ /* 0x000fe20000000f00 */
[----:B------:R-:W-:Y:S04]  /*0470*/  @!P0 LDS R7, [R4] ;  /* 0x0000000004078984 */ /* 0x000fe80000000800 */
[----:B------:R-:W2:Y:S02]  /*0480*/  @!P0 LDS R8, [R4+0x10] ;  /* 0x0000100004088984 */ /* 0x000ea40000000800 */
[----:B--2---:R-:W-:-:S05]  /*0490*/  @!P0 FADD R7, R7, R8 ;  /* 0x0000000807078221 */ /* 0x004fca0000000000 */
[----:B------:R-:W-:Y:S01]  /*04a0*/  @!P0 STS [R4], R7 ;  /* 0x0000000704008388 */ /* 0x000fe20000000800 */
[----:B------:R-:W-:Y:S06]  /*04b0*/  BAR.SYNC.DEFER_BLOCKING 0x0 ;  /* 0x0000000000007b1d */ /* 0x000fec0000010000 */
[----:B------:R-:W-:Y:S04]  /*04c0*/  @!P1 LDS R8, [R4] ;  /* 0x0000000004089984 */ /* 0x000fe80000000800 */
[----:B------:R-:W2:Y:S02]  /*04d0*/  @!P1 LDS R9, [R4+0x8] ;  /* 0x0000080004099984 */ /* 0x000ea40000000800 */
[----:B--2---:R-:W-:Y:S01]  /*04e0*/  @!P1 FADD R9, R8, R9 ;  /* 0x0000000908099221 */ /* 0x004fe20000000000 */
[----:B-1----:R-:W-:-:S04]  /*04f0*/  @!P2 LEA R8, R11, R10, 0x18 ;  /* 0x0000000a0b08a211 */ /* 0x002fc800078ec0ff */
[----:B------:R-:W-:Y:S01]  /*0500*/  @!P1 STS [R4], R9 ;  /* 0x0000000904009388 */ /* 0x000fe20000000800 */
[----:B------:R-:W-:Y:S06]  /*0510*/  BAR.SYNC.DEFER_BLOCKING 0x0 ;  /* 0x0000000000007b1d */ /* 0x000fec0000010000 */
[----:B------:R-:W-:Y:S04]  /*0520*/  @!P2 LDS R8, [R8+0x4] ;  /* 0x000004000808a984 */ /* 0x000fe80000000800 */
[----:B------:R-:W1:Y:S02]  /*0530*/  @!P2 LDS R7, [R4] ;  /* 0x000000000407a984 */ /* 0x000e640000000800 */
[----:B-1----:R-:W-:-:S05]  /*0540*/  @!P2 FADD R7, R7, R8 ;  /* 0x000000080707a221 */ /* 0x002fca0000000000 */
[----:B------:R1:W-:Y:S01]  /*0550*/  @!P2 STS [R4], R7 ;  /* 0x000000070400a388 */ /* 0x0003e20000000800 */
[----:B------:R-:W-:Y:S06]  /*0560*/  BAR.SYNC.DEFER_BLOCKING 0x0 ;  /* 0x0000000000007b1d */ /* 0x000fec0000010000 */
[----:B------:R-:W-:Y:S05]  /*0570*/  @P2 BRA `(.L_x_2) ;  /* 0x0000000000282947 */ /* 0x000fea0003800000 */
[----:B------:R-:W2:Y:S02]  /*0580*/  LDC.64 R8, c[0x0][0x388] ;  /* 0x0000e200ff087b82 */ /* 0x000ea40000000a00 */
[----:B--2---:R-:W2:Y:S06]  /*0590*/  LDG.E R10, desc[UR6][R8.64] ;  /* 0x00000006080a7981 */ /* 0x004eac000c1e1900 */
[----:B------:R-:W3:Y:S01]  /*05a0*/  S2UR UR5, SR_CgaCtaId ;  /* 0x00000000000579c3 */ /* 0x000ee20000008800 */
[----:B------:R-:W-:Y:S02]  /*05b0*/  UMOV UR4, 0x400 ;  /* 0x0000040000047882 */ /* 0x000fe40000000000 */
[----:B---3--:R-:W-:-:S09]  /*05c0*/  ULEA UR4, UR5, UR4, 0x18 ;  /* 0x0000000405047291 */ /* 0x008fd2000f8ec0ff */
[----:B-1----:R-:W1:Y:S01]  /*05d0*/  LDS R7, [UR4] ;  /* 0x00000004ff077984 */ /* 0x002e620008000800 */
[----:B--2---:R-:W-:-:S05]  /*05e0*/  I2FP.F32.S32 R10, R10 ;  /* 0x0000000a000a7245 */ /* 0x004fca0000201400 */
[----:B-1----:R-:W-:-:S06]  /*05f0*/  FADD R7, R7, R10 ;  /* 0x0000000a07077221 */ /* 0x002fcc0000000000 */
[----:B------:R-:W1:Y:S02]  /*0600*/  F2I.TRUNC.NTZ R7, R7 ;  /* 0x0000000700077305 */ /* 0x000e64000020f100 */
[----:B-1----:R2:W-:Y:S02]  /*0610*/  STG.E desc[UR6][R8.64], R7 ;  /* 0x0000000708007986 */ /* 0x0025e4000c101906 */
.L_x_2:
[----:B------:R-:W-:Y:S05]  /*0620*/  BSYNC.RECONVERGENT B0 ;  /* 0x0000000000007941 */ /* 0x000fea0003800200 */
.L_x_1:
[----:B------:R-:W-:-:S05]  /*0630*/  VIADD R5, R5, 0x1 ;  /* 0x0000000105057836 */ /* 0x000fca0000000000 */
[----:B-12---:R-:W-:-:S04]  /*0640*/  I2FP.F32.U32 R7, R5 ;  /* 0x0000000500077245 */ /* 0x006fc80000201000 */
[----:B------:R-:W-:-:S13]  /*0650*/  FSETP.GT.AND P0, PT, R6, R7, PT ;  /* 0x000000070600720b */ /* 0x000fda0003f04000 */
[----:B------:R-:W-:Y:S05]  /*0660*/  @P0 BRA `(.L_x_3) ;  /* 0xfffffff800b00947 */ /* 0x000fea000383ffff */
[----:B------:R-:W-:Y:S05]  /*0670*/  EXIT ;  /* 0x000000000000794d */ /* 0x000fea0003800000 */
.L_x_4:
[----:B------:R-:W-:-:S00]  /*0680*/  BRA `(.L_x_4) ;  /* 0xfffffffc00fc7947 */ /* 0x000fc0000383ffff */
[----:B------:R-:W-:-:S00]  /*0690*/  NOP ;  /* 0x0000000000007918 */ /* 0x000fc00000000000 */
        /* <DEDUP_REMOVED lines=14> */
.L_x_7:


//--------------------- .text._Z8distancePfS_Pii  --------------------------
	.section	.text._Z8distancePfS_Pii,"ax",@progbits
	.align	128
        .global         _Z8distancePfS_Pii
        .type           _Z8distancePfS_Pii,@function
        .size           _Z8distancePfS_Pii,(.L_x_8 - _Z8distancePfS_Pii)
        .other          _Z8distancePfS_Pii,@"STO_CUDA_ENTRY STV_DEFAULT"
_Z8distancePfS_Pii:
.text._Z8distancePfS_Pii:
[----:B------:R-:W-:Y:S01]  /*0000*/  LDC R1, c[0x0][0x37c] ;  /* 0x0000df00ff017b82 */ /* 0x000fe20000000800 */
[----:B------:R-:W0:Y:S07]  /*0010*/  S2R R0, SR_TID.X ;  /* 0x0000000000007919 */ /* 0x000e2e0000002100 */
[----:B------:R-:W0:Y:S01]  /*0020*/  S2UR UR4, SR_CTAID.X ;  /* 0x00000000000479c3 */ /* 0x000e220000002500 */
[----:B------:R-:W1:Y:S07]  /*0030*/  LDCU UR5, c[0x0][0x398] ;  /* 0x00007300ff0577ac */ /* 0x000e6e0008000800 */
[----:B------:R-:W0:Y:S02]  /*0040*/  LDC R15, c[0x0][0x360] ;  /* 0x0000d800ff0f7b82 */ /* 0x000e240000000800 */
[----:B0-----:R-:W-:-:S05]  /*0050*/  IMAD R0, R15, UR4, R0 ;  /* 0x000000040f007c24 */ /* 0x001fca000f8e0200 */
[----:B-1----:R-:W-:-:S13]  /*0060*/  ISETP.GE.AND P0, PT, R0, UR5, PT ;  /* 0x0000000500007c0c */ /* 0x002fda000bf06270 */
[----:B------:R-:W-:Y:S05]  /*0070*/  @P0 EXIT ;  /* 0x000000000000094d */ /* 0x000fea0003800000 */
[----:B------:R-:W0:Y:S01]  /*0080*/  LDC.64 R2, c[0x0][0x390] ;  /* 0x0000e400ff027b82 */ /* 0x000e220000000a00 */
[----:B------:R-:W1:Y:S01]  /*0090*/  LDCU UR4, c[0x0][0x370] ;  /* 0x00006e00ff0477ac */ /* 0x000e620008000800 */
[----:B------:R-:W2:Y:S06]  /*00a0*/  LDCU.64 UR6, c[0x0][0x358] ;  /* 0x00006b00ff0677ac */ /* 0x000eac0008000a00 */
[----:B------:R-:W3:Y:S08]  /*00b0*/  LDC.64 R4, c[0x0][0x380] ;  /* 0x0000e000ff047b82 */ /* 0x000ef00000000a00 */
[----:B------:R-:W4:Y:S01]  /*00c0*/  LDC.64 R6, c[0x0][0x388] ;  /* 0x0000e200ff067b82 */ /* 0x000f220000000a00 */
[----:B-1----:R-:W-:-:S07]  /*00d0*/  IMAD R15, R15, UR4, RZ ;  /* 0x000000040f0f7c24 */ /* 0x002fce000f8e02ff */
.L_x_5:
[----:B----4-:R-:W-:-:S04]  /*00e0*/  IMAD.WIDE R10, R0, 0x4, R6 ;  /* 0x00000004000a7825 */ /* 0x010fc800078e0206 */
[----:B---3--:R-:W-:Y:S02]  /*00f0*/  IMAD.WIDE R8, R0, 0x4, R4 ;  /* 0x0000000400087825 */ /* 0x008fe400078e0204 */
[----:B--2---:R-:W2:Y:S04]  /*0100*/  LDG.E R10, desc[UR6][R10.64] ;  /* 0x000000060a0a7981 */ /* 0x004ea8000c1e1900 */
[----:B------:R-:W3:Y:S01]  /*0110*/  LDG.E R8, desc[UR6][R8.64] ;  /* 0x0000000608087981 */ /* 0x000ee2000c1e1900 */
[----:B-12---:R-:W-:Y:S01]  /*0120*/  FADD R13, R10, -1 ;  /* 0xbf8000000a0d7421 */ /* 0x006fe20000000000 */
[----:B---3--:R-:W-:-:S03]  /*0130*/  FADD R12, R8, -1 ;  /* 0xbf800000080c7421 */ /* 0x008fc60000000000 */
[----:B------:R-:W-:-:S04]  /*0140*/  FMUL R13, R13, R13 ;  /* 0x0000000d0d0d7220 */ /* 0x000fc80000400000 */
[----:B------:R-:W-:-:S05]  /*0150*/  FFMA R13, R12, R12, R13 ;  /* 0x0000000c0c0d7223 */ /* 0x000fca000000000d */
[----:B------:R-:W-:Y:S01]  /*0160*/  FSETP.GEU.AND P0, PT, R13, 1, PT ;  /* 0x3f8000000d00780b */ /* 0x000fe20003f0e000 */
[----:B0-----:R-:W-:Y:S01]  /*0170*/  IMAD.WIDE R12, R0, 0x4, R2 ;  /* 0x00000004000c7825 */ /* 0x001fe200078e0202 */
[----:B------:R-:W-:Y:S02]  /*0180*/  IADD3 R0, PT, PT, R15, R0, RZ ;  /* 0x000000000f007210 */ /* 0x000fe40007ffe0ff */
[----:B------:R-:W-:Y:S02]  /*0190*/  SEL R17, RZ, 0x1, P0 ;  /* 0x00000001ff117807 */ /* 0x000fe40000000000 */
[----:B------:R-:W-:-:S03]  /*01a0*/  ISETP.GE.AND P0, PT, R0, UR5, PT ;  /* 0x0000000500007c0c */ /* 0x000fc6000bf06270 */
[----:B------:R1:W-:Y:S10]  /*01b0*/  STG.E desc[UR6][R12.64], R17 ;  /* 0x000000110c007986 */ /* 0x0003f4000c101906 */
[----:B------:R-:W-:Y:S05]  /*01c0*/  @!P0 BRA `(.L_x_5) ;  /* 0xfffffffc00c48947 */ /* 0x000fea000383ffff */
[----:B------:R-:W-:Y:S05]  /*01d0*/  EXIT ;  /* 0x000000000000794d */ /* 0x000fea0003800000 */
.L_x_6:
        /* <DEDUP_REMOVED lines=10> */
.L_x_8:


//--------------------- .nv.shared._Z9sum_arrayPiS_i --------------------------
	.section	.nv.shared._Z9sum_arrayPiS_i,"aw",@nobits
	.sectionflags	@""
	.align	4
.nv.shared._Z9sum_arrayPiS_i:
	.zero		3072


//--------------------- .nv.shared.reserved.0     --------------------------
	.section	.nv.shared.reserved.0,"aw",@nobits
	.weak		__nv_reservedSMEM_offset_0_alias
	.size		__nv_reservedSMEM_offset_0_alias, 0, 64
	.other		__nv_reservedSMEM_offset_0_alias,@"STO_CUDA_RESERVED_SHARED STV_DEFAULT"
__nv_reservedSMEM_offset_0_alias:
	.zero		0
	.zero		64


//--------------------- .nv.constant0._Z9sum_arrayPiS_i --------------------------
	.section	.nv.constant0._Z9sum_arrayPiS_i,"a",@progbits
	.sectionflags	@""
	.align	4
.nv.constant0._Z9sum_arrayPiS_i:
	.zero		916


//--------------------- .nv.constant0._Z8distancePfS_Pii --------------------------
	.section	.nv.constant0._Z8distancePfS_Pii,"a",@progbits
	.sectionflags	@""
	.align	4
.nv.constant0._Z8distancePfS_Pii:
	.zero		924


//--------------------- SYMBOLS --------------------------

	.type		.nv.reservedSmem.offset0,@object
	.size		.nv.reservedSmem.offset0,0x4
	.type		.nv.reservedSmem.cap,@object
	.size		.nv.reservedSmem.cap,0x4
